//
// Generated by NVIDIA NVVM Compiler
//
// Compiler Build ID: CL-36424714
// Cuda compilation tools, release 13.0, V13.0.88
// Based on NVVM 20.0.0
//

.version 9.0
.target sm_100
.address_size 64

	// .globl	_Z11xgcd_kernelPKjS0_PjPiS2_i

.visible .entry _Z11xgcd_kernelPKjS0_PjPiS2_i(
	.param .u64 .ptr .align 1 _Z11xgcd_kernelPKjS0_PjPiS2_i_param_0,
	.param .u64 .ptr .align 1 _Z11xgcd_kernelPKjS0_PjPiS2_i_param_1,
	.param .u64 .ptr .align 1 _Z11xgcd_kernelPKjS0_PjPiS2_i_param_2,
	.param .u64 .ptr .align 1 _Z11xgcd_kernelPKjS0_PjPiS2_i_param_3,
	.param .u64 .ptr .align 1 _Z11xgcd_kernelPKjS0_PjPiS2_i_param_4,
	.param .u32 _Z11xgcd_kernelPKjS0_PjPiS2_i_param_5
)
{
	.reg .pred 	%p<4>;
	.reg .b32 	%r<37>;
	.reg .b64 	%rd<18>;

	ld.param.u64 	%rd1, [_Z11xgcd_kernelPKjS0_PjPiS2_i_param_0];
	ld.param.u64 	%rd2, [_Z11xgcd_kernelPKjS0_PjPiS2_i_param_1];
	ld.param.u64 	%rd3, [_Z11xgcd_kernelPKjS0_PjPiS2_i_param_2];
	ld.param.u64 	%rd4, [_Z11xgcd_kernelPKjS0_PjPiS2_i_param_3];
	ld.param.u64 	%rd5, [_Z11xgcd_kernelPKjS0_PjPiS2_i_param_4];
	ld.param.u32 	%r16, [_Z11xgcd_kernelPKjS0_PjPiS2_i_param_5];
	mov.u32 	%r17, %ctaid.x;
	mov.u32 	%r18, %ntid.x;
	mov.u32 	%r19, %tid.x;
	mad.lo.s32 	%r1, %r17, %r18, %r19;
	setp.ge.s32 	%p1, %r1, %r16;
	@%p1 bra 	$L__BB0_5;
	cvta.to.global.u64 	%rd6, %rd1;
	cvta.to.global.u64 	%rd7, %rd2;
	mul.wide.s32 	%rd8, %r1, 4;
	add.s64 	%rd9, %rd6, %rd8;
	ld.global.u32 	%r34, [%rd9];
	add.s64 	%rd10, %rd7, %rd8;
	ld.global.u32 	%r32, [%rd10];
	setp.eq.s32 	%p2, %r32, 0;
	mov.b32 	%r36, 0;
	mov.b32 	%r35, 1;
	@%p2 bra 	$L__BB0_4;
	mov.b32 	%r29, 0;
	mov.b32 	%r28, 1;
	mov.u32 	%r30, %r29;
	mov.u32 	%r31, %r28;
	mov.u32 	%r33, %r34;
$L__BB0_3:
	mov.u32 	%r34, %r32;
	mov.u32 	%r35, %r29;
	mov.u32 	%r36, %r28;
	div.u32 	%r24, %r33, %r34;
	mul.lo.s32 	%r25, %r24, %r34;
	sub.s32 	%r32, %r33, %r25;
	mul.lo.s32 	%r26, %r24, %r35;
	sub.s32 	%r29, %r31, %r26;
	mul.lo.s32 	%r27, %r24, %r36;
	sub.s32 	%r28, %r30, %r27;
	setp.ne.s32 	%p3, %r32, 0;
	mov.u32 	%r30, %r36;
	mov.u32 	%r31, %r35;
	mov.u32 	%r33, %r34;
	@%p3 bra 	$L__BB0_3;
$L__BB0_4:
	cvta.to.global.u64 	%rd11, %rd3;
	add.s64 	%rd13, %rd11, %rd8;
	st.global.u32 	[%rd13], %r34;
	cvta.to.global.u64 	%rd14, %rd4;
	add.s64 	%rd15, %rd14, %rd8;
	st.global.u32 	[%rd15], %r35;
	cvta.to.global.u64 	%rd16, %rd5;
	add.s64 	%rd17, %rd16, %rd8;
	st.global.u32 	[%rd17], %r36;
$L__BB0_5:
	ret;

}


// ===== COMPILED SASS (sm_100) =====

	.target	sm_100

	.elftype	@"ET_EXEC"


//--------------------- .note.nv.tkinfo           --------------------------
	.section	.note.nv.tkinfo,"",@"SHT_NOTE"
	.sectionflags	@"SHF_NOTE_NV_TKINFO"
	.tkinfo
        /*0018*/ 	.word	0x00000002
        /*0030*/ 	.string	""
        /*0030*/ 	.string	"ptxas"
        /*0030*/ 	.string	"Cuda compilation tools, release 13.0, V13.0.88"
        /*0030*/ 	.string	"Build cuda_13.0.r13.0/compiler.36424714_0"
        /*0030*/ 	.string	"-arch sm_100 -m 64 "



//--------------------- .note.nv.cuinfo           --------------------------
	.section	.note.nv.cuinfo,"",@"SHT_NOTE"
	.sectionflags	@"SHF_NOTE_NV_CUINFO"
        /*0018*/ 	.short	0x0002
        /*001a*/ 	.short	0x0064
        /*001c*/ 	.short	0x0082
	.zero		2


//--------------------- .nv.info                  --------------------------
	.section	.nv.info,"",@"SHT_CUDA_INFO"
	.align	4


	//----- nvinfo : EIATTR_REGCOUNT
	.align		4
        /*0000*/ 	.byte	0x04, 0x2f
        /*0002*/ 	.short	(.L_1 - .L_0)
	.align		4
.L_0:
        /*0004*/ 	.word	index@(_Z11xgcd_kernelPKjS0_PjPiS2_i)
        /*0008*/ 	.word	0x00000010


	//----- nvinfo : EIATTR_FRAME_SIZE
	.align		4
.L_1:
        /*000c*/ 	.byte	0x04, 0x11
        /*000e*/ 	.short	(.L_3 - .L_2)
	.align		4
.L_2:
        /*0010*/ 	.word	index@(_Z11xgcd_kernelPKjS0_PjPiS2_i)
        /*0014*/ 	.word	0x00000000


	//----- nvinfo : EIATTR_MIN_STACK_SIZE
	.align		4
.L_3:
        /*0018*/ 	.byte	0x04, 0x12
        /*001a*/ 	.short	(.L_5 - .L_4)
	.align		4
.L_4:
        /*001c*/ 	.word	index@(_Z11xgcd_kernelPKjS0_PjPiS2_i)
        /*0020*/ 	.word	0x00000000
.L_5:


//--------------------- .nv.compat                --------------------------
	.section	.nv.compat,"",@"SHT_CUDA_COMPAT_INFO"
	.align	4
        /*0000*/ 	.byte	0x02, 0x09, 0x00, 0x00, 0x02, 0x02, 0x01, 0x00, 0x02, 0x05, 0x05, 0x00, 0x03, 0x07, 0x01, 0x01
        /*0010*/ 	.byte	0x02, 0x03, 0x00, 0x00, 0x02, 0x06, 0x01, 0x00, 0x04, 0x0b, 0x08, 0x00, 0x09, 0x00, 0x00, 0x00
        /*0020*/ 	.byte	0x00, 0x00, 0x00, 0x00


//--------------------- .nv.info._Z11xgcd_kernelPKjS0_PjPiS2_i --------------------------
	.section	.nv.info._Z11xgcd_kernelPKjS0_PjPiS2_i,"",@"SHT_CUDA_INFO"
	.sectionflags	@""
	.align	4


	//----- nvinfo : EIATTR_CUDA_API_VERSION
	.align		4
        /*0000*/ 	.byte	0x04, 0x37
        /*0002*/ 	.short	(.L_7 - .L_6)
.L_6:
        /*0004*/ 	.word	0x00000082


	//----- nvinfo : EIATTR_KPARAM_INFO
	.align		4
.L_7:
        /*0008*/ 	.byte	0x04, 0x17
        /*000a*/ 	.short	(.L_9 - .L_8)
.L_8:
        /*000c*/ 	.word	0x00000000
        /*0010*/ 	.short	0x0005
        /*0012*/ 	.short	0x0028
        /*0014*/ 	.byte	0x00, 0xf0, 0x11, 0x00


	//----- nvinfo : EIATTR_KPARAM_INFO
	.align		4
.L_9:
        /*0018*/ 	.byte	0x04, 0x17
        /*001a*/ 	.short	(.L_11 - .L_10)
.L_10:
        /*001c*/ 	.word	0x00000000
        /*0020*/ 	.short	0x0004
        /*0022*/ 	.short	0x0020
        /*0024*/ 	.byte	0x00, 0xf5, 0x21, 0x00


	//----- nvinfo : EIATTR_KPARAM_INFO
	.align		4
.L_11:
        /*0028*/ 	.byte	0x04, 0x17
        /*002a*/ 	.short	(.L_13 - .L_12)
.L_12:
        /*002c*/ 	.word	0x00000000
        /*0030*/ 	.short	0x0003
        /*0032*/ 	.short	0x0018
        /*0034*/ 	.byte	0x00, 0xf5, 0x21, 0x00


	//----- nvinfo : EIATTR_KPARAM_INFO
	.align		4
.L_13:
        /*0038*/ 	.byte	0x04, 0x17
        /*003a*/ 	.short	(.L_15 - .L_14)
.L_14:
        /*003c*/ 	.word	0x00000000
        /*0040*/ 	.short	0x0002
        /*0042*/ 	.short	0x0010
        /*0044*/ 	.byte	0x00, 0xf5, 0x21, 0x00


	//----- nvinfo : EIATTR_KPARAM_INFO
	.align		4
.L_15:
        /*0048*/ 	.byte	0x04, 0x17
        /*004a*/ 	.short	(.L_17 - .L_16)
.L_16:
        /*004c*/ 	.word	0x00000000
        /*0050*/ 	.short	0x0001
        /*0052*/ 	.short	0x0008
        /*0054*/ 	.byte	0x00, 0xf5, 0x21, 0x00


	//----- nvinfo : EIATTR_KPARAM_INFO
	.align		4
.L_17:
        /*0058*/ 	.byte	0x04, 0x17
        /*005a*/ 	.short	(.L_19 - .L_18)
.L_18:
        /*005c*/ 	.word	0x00000000
        /*0060*/ 	.short	0x0000
        /*0062*/ 	.short	0x0000
        /*0064*/ 	.byte	0x00, 0xf5, 0x21, 0x00


	//----- nvinfo : EIATTR_SPARSE_MMA_MASK
	.align		4
.L_19:
        /*0068*/ 	.byte	0x03, 0x50
        /*006a*/ 	.short	0x0000


	//----- nvinfo : EIATTR_MAXREG_COUNT
	.align		4
        /*006c*/ 	.byte	0x03, 0x1b
        /*006e*/ 	.short	0x00ff


	//----- nvinfo : EIATTR_MERCURY_ISA_VERSION
	.align		4
        /*0070*/ 	.byte	0x03, 0x5f
        /*0072*/ 	.short	0x0101


	//----- nvinfo : EIATTR_VRC_CTA_INIT_COUNT
	.align		4
        /*0074*/ 	.byte	0x02, 0x4a
	.zero		1
	.zero		1


	//----- nvinfo : EIATTR_EXIT_INSTR_OFFSETS
	.align		4
        /*0078*/ 	.byte	0x04, 0x1c
        /*007a*/ 	.short	(.L_21 - .L_20)


	//   ....[0]....
.L_20:
        /*007c*/ 	.word	0x00000070


	//   ....[1]....
        /*0080*/ 	.word	0x00000430


	//----- nvinfo : EIATTR_CRS_STACK_SIZE
	.align		4
.L_21:
        /*0084*/ 	.byte	0x04, 0x1e
        /*0086*/ 	.short	(.L_23 - .L_22)
.L_22:
        /*0088*/ 	.word	0x00000000


	//----- nvinfo : EIATTR_CBANK_PARAM_SIZE
	.align		4
.L_23:
        /*008c*/ 	.byte	0x03, 0x19
        /*008e*/ 	.short	0x002c


	//----- nvinfo : EIATTR_PARAM_CBANK
	.align		4
        /*0090*/ 	.byte	0x04, 0x0a
        /*0092*/ 	.short	(.L_25 - .L_24)
	.align		4
.L_24:
        /*0094*/ 	.word	index@(.nv.constant0._Z11xgcd_kernelPKjS0_PjPiS2_i)
        /*0098*/ 	.short	0x0380
        /*009a*/ 	.short	0x002c


	//----- nvinfo : EIATTR_SW_WAR
	.align		4
.L_25:
        /*009c*/ 	.byte	0x04, 0x36
        /*009e*/ 	.short	(.L_27 - .L_26)
.L_26:
        /*00a0*/ 	.word	0x00000008
.L_27:


//--------------------- .nv.callgraph             --------------------------
	.section	.nv.callgraph,"",@"SHT_CUDA_CALLGRAPH"
	.align	4
	.sectionentsize	8
	.align		4
        /*0000*/ 	.word	0x00000000
	.align		4
        /*0004*/ 	.word	0xffffffff
	.align		4
        /*0008*/ 	.word	0x00000000
	.align		4
        /*000c*/ 	.word	0xfffffffe
	.align		4
        /*0010*/ 	.word	0x00000000
	.align		4
        /*0014*/ 	.word	0xfffffffd
	.align		4
        /*0018*/ 	.word	0x00000000
	.align		4
        /*001c*/ 	.word	0xfffffffc


//--------------------- .text._Z11xgcd_kernelPKjS0_PjPiS2_i --------------------------
	.section	.text._Z11xgcd_kernelPKjS0_PjPiS2_i,"ax",@progbits
	.align	128
        .global         _Z11xgcd_kernelPKjS0_PjPiS2_i
        .type           _Z11xgcd_kernelPKjS0_PjPiS2_i,@function
        .size           _Z11xgcd_kernelPKjS0_PjPiS2_i,(.L_x_5 - _Z11xgcd_kernelPKjS0_PjPiS2_i)
        .other          _Z11xgcd_kernelPKjS0_PjPiS2_i,@"STO_CUDA_ENTRY STV_DEFAULT"
_Z11xgcd_kernelPKjS0_PjPiS2_i:
.text._Z11xgcd_kernelPKjS0_PjPiS2_i:
[----:B------:R-:W-:Y:S01]  /*0000*/  LDC R1, c[0x0][0x37c] ;  /* 0x0000df00ff017b82 */ /* 0x000fe20000000800 */
[----:B------:R-:W0:Y:S07]  /*0010*/  S2R R3, SR_TID.X ;  /* 0x0000000000037919 */ /* 0x000e2e0000002100 */
[----:B------:R-:W0:Y:S01]  /*0020*/  S2UR UR4, SR_CTAID.X ;  /* 0x00000000000479c3 */ /* 0x000e220000002500 */
[----:B------:R-:W1:Y:S07]  /*0030*/  LDCU UR5, c[0x0][0x3a8] ;  /* 0x00007500ff0577ac */ /* 0x000e6e0008000800 */
[----:B------:R-:W0:Y:S02]  /*0040*/  LDC R0, c[0x0][0x360] ;  /* 0x0000d800ff007b82 */ /* 0x000e240000000800 */
[----:B0-----:R-:W-:-:S05]  /*0050*/  IMAD R0, R0, UR4, R3 ;  /* 0x0000000400007c24 */ /* 0x001fca000f8e0203 */
[----:B-1----:R-:W-:-:S13]  /*0060*/  ISETP.GE.AND P0, PT, R0, UR5, PT ;  /* 0x0000000500007c0c */ /* 0x002fda000bf06270 */
[----:B------:R-:W-:Y:S05]  /*0070*/  @P0 EXIT ;  /* 0x000000000000094d */ /* 0x000fea0003800000 */
[----:B------:R-:W0:Y:S01]  /*0080*/  LDC.64 R4, c[0x0][0x388] ;  /* 0x0000e200ff047b82 */ /* 0x000e220000000a00 */
[----:B------:R-:W1:Y:S07]  /*0090*/  LDCU.64 UR4, c[0x0][0x358] ;  /* 0x00006b00ff0477ac */ /* 0x000e6e0008000a00 */
[----:B------:R-:W2:Y:S01]  /*00a0*/  LDC.64 R2, c[0x0][0x380] ;  /* 0x0000e000ff027b82 */ /* 0x000ea20000000a00 */
[----:B0-----:R-:W-:-:S06]  /*00b0*/  IMAD.WIDE R4, R0, 0x4, R4 ;  /* 0x0000000400047825 */ /* 0x001fcc00078e0204 */
[----:B-1----:R-:W3:Y:S01]  /*00c0*/  LDG.E R4, desc[UR4][R4.64] ;  /* 0x0000000404047981 */ /* 0x002ee2000c1e1900 */
[----:B--2---:R-:W-:-:S05]  /*00d0*/  IMAD.WIDE R2, R0, 0x4, R2 ;  /* 0x0000000400027825 */ /* 0x004fca00078e0202 */
[----:B------:R0:W5:Y:S01]  /*00e0*/  LDG.E R9, desc[UR4][R2.64] ;  /* 0x0000000402097981 */ /* 0x000162000c1e1900 */
[----:B------:R-:W-:Y:S01]  /*00f0*/  BSSY.RECONVERGENT B0, `(.L_x_0) ;  /* 0x000002a000007945 */ /* 0x000fe20003800200 */
[----:B------:R-:W-:Y:S01]  /*0100*/  HFMA2 R11, -RZ, RZ, 0, 0 ;  /* 0x00000000ff0b7431 */ /* 0x000fe200000001ff */
[----:B------:R-:W-:Y:S02]  /*0110*/  MOV R13, 0x1 ;  /* 0x00000001000d7802 */ /* 0x000fe40000000f00 */
[----:B---3--:R-:W-:-:S13]  /*0120*/  ISETP.NE.AND P0, PT, R4, RZ, PT ;  /* 0x000000ff0400720c */ /* 0x008fda0003f05270 */
[----:B0-----:R-:W-:Y:S05]  /*0130*/  @!P0 BRA `(.L_x_1) ;  /* 0x0000000000948947 */ /* 0x001fea0003800000 */
[----:B------:R-:W-:Y:S01]  /*0140*/  BSSY.RECONVERGENT B1, `(.L_x_2) ;  /* 0x0000023000017945 */ /* 0x000fe20003800200 */
[----:B------:R-:W-:Y:S01]  /*0150*/  IMAD.MOV.U32 R5, RZ, RZ, RZ ;  /* 0x000000ffff057224 */ /* 0x000fe200078e00ff */
[----:B------:R-:W-:Y:S01]  /*0160*/  MOV R6, 0x1 ;  /* 0x0000000100067802 */ /* 0x000fe20000000f00 */
[----:B------:R-:W-:Y:S01]  /*0170*/  IMAD.MOV.U32 R7, RZ, RZ, RZ ;  /* 0x000000ffff077224 */ /* 0x000fe200078e00ff */
[----:B------:R-:W-:-:S07]  /*0180*/  MOV R8, 0x1 ;  /* 0x0000000100087802 */ /* 0x000fce0000000f00 */
.L_x_3:
[----:B------:R-:W0:Y:S01]  /*0190*/  I2F.U32.RP R10, R4 ;  /* 0x00000004000a7306 */ /* 0x000e220000209000 */
[----:B------:R-:W-:Y:S02]  /*01a0*/  ISETP.NE.U32.AND P2, PT, R4, RZ, PT ;  /* 0x000000ff0400720c */ /* 0x000fe40003f45070 */
[----:B------:R-:W-:-:S05]  /*01b0*/  MOV R13, R5 ;  /* 0x00000005000d7202 */ /* 0x000fca0000000f00 */
[----:B0-----:R-:W0:Y:S02]  /*01c0*/  MUFU.RCP R10, R10 ;  /* 0x0000000a000a7308 */ /* 0x001e240000001000 */
[----:B0-----:R-:W-:-:S06]  /*01d0*/  VIADD R2, R10, 0xffffffe ;  /* 0x0ffffffe0a027836 */ /* 0x001fcc0000000000 */
[----:B------:R0:W1:Y:S02]  /*01e0*/  F2I.FTZ.U32.TRUNC.NTZ R3, R2 ;  /* 0x0000000200037305 */ /* 0x000064000021f000 */
[----:B0-----:R-:W-:Y:S01]  /*01f0*/  HFMA2 R2, -RZ, RZ, 0, 0 ;  /* 0x00000000ff027431 */ /* 0x001fe200000001ff */
[----:B-1----:R-:W-:-:S05]  /*0200*/  IADD3 R11, PT, PT, RZ, -R3, RZ ;  /* 0x80000003ff0b7210 */ /* 0x002fca0007ffe0ff */
[----:B------:R-:W-:-:S04]  /*0210*/  IMAD R11, R11, R4, RZ ;  /* 0x000000040b0b7224 */ /* 0x000fc800078e02ff */
[----:B------:R-:W-:Y:S01]  /*0220*/  IMAD.HI.U32 R12, R3, R11, R2 ;  /* 0x0000000b030c7227 */ /* 0x000fe200078e0002 */
[----:B------:R-:W-:-:S03]  /*0230*/  MOV R2, R4 ;  /* 0x0000000400027202 */ /* 0x000fc60000000f00 */
[----:B------:R-:W-:Y:S02]  /*0240*/  IMAD.MOV.U32 R11, RZ, RZ, R6 ;  /* 0x000000ffff0b7224 */ /* 0x000fe400078e0006 */
[----:B-----5:R-:W-:-:S04]  /*0250*/  IMAD.HI.U32 R12, R12, R9, RZ ;  /* 0x000000090c0c7227 */ /* 0x020fc800078e00ff */
[----:B------:R-:W-:-:S04]  /*0260*/  IMAD.MOV R3, RZ, RZ, -R12 ;  /* 0x000000ffff037224 */ /* 0x000fc800078e0a0c */
[----:B------:R-:W-:-:S05]  /*0270*/  IMAD R3, R4, R3, R9 ;  /* 0x0000000304037224 */ /* 0x000fca00078e0209 */
[----:B------:R-:W-:-:S13]  /*0280*/  ISETP.GE.U32.AND P0, PT, R3, R4, PT ;  /* 0x000000040300720c */ /* 0x000fda0003f06070 */
[-C--:B------:R-:W-:Y:S02]  /*0290*/  @P0 IADD3 R3, PT, PT, R3, -R4.reuse, RZ ;  /* 0x8000000403030210 */ /* 0x080fe40007ffe0ff */
[----:B------:R-:W-:Y:S02]  /*02a0*/  @P0 IADD3 R12, PT, PT, R12, 0x1, RZ ;  /* 0x000000010c0c0810 */ /* 0x000fe40007ffe0ff */
[----:B------:R-:W-:-:S13]  /*02b0*/  ISETP.GE.U32.AND P1, PT, R3, R4, PT ;  /* 0x000000040300720c */ /* 0x000fda0003f26070 */
[----:B------:R-:W-:Y:S01]  /*02c0*/  @P1 VIADD R12, R12, 0x1 ;  /* 0x000000010c0c1836 */ /* 0x000fe20000000000 */
[----:B------:R-:W-:-:S04]  /*02d0*/  @!P2 LOP3.LUT R12, RZ, R4, RZ, 0x33, !PT ;  /* 0x00000004ff0ca212 */ /* 0x000fc800078e33ff */
[----:B------:R-:W-:-:S05]  /*02e0*/  IADD3 R12, PT, PT, -R12, RZ, RZ ;  /* 0x000000ff0c0c7210 */ /* 0x000fca0007ffe1ff */
[----:B------:R-:W-:Y:S01]  /*02f0*/  IMAD R4, R4, R12, R9 ;  /* 0x0000000c04047224 */ /* 0x000fe200078e0209 */
[----:B------:R-:W-:Y:S01]  /*0300*/  MOV R9, R2 ;  /* 0x0000000200097202 */ /* 0x000fe20000000f00 */
[-C--:B------:R-:W-:Y:S02]  /*0310*/  IMAD R5, R5, R12.reuse, R8 ;  /* 0x0000000c05057224 */ /* 0x080fe400078e0208 */
[----:B------:R-:W-:Y:S01]  /*0320*/  IMAD R6, R6, R12, R7 ;  /* 0x0000000c06067224 */ /* 0x000fe200078e0207 */
[----:B------:R-:W-:Y:S01]  /*0330*/  ISETP.NE.AND P0, PT, R4, RZ, PT ;  /* 0x000000ff0400720c */ /* 0x000fe20003f05270 */
[----:B------:R-:W-:Y:S01]  /*0340*/  IMAD.MOV.U32 R8, RZ, RZ, R13 ;  /* 0x000000ffff087224 */ /* 0x000fe200078e000d */
[----:B------:R-:W-:-:S11]  /*0350*/  MOV R7, R11 ;  /* 0x0000000b00077202 */ /* 0x000fd60000000f00 */
[----:B------:R-:W-:Y:S05]  /*0360*/  @P0 BRA `(.L_x_3) ;  /* 0xfffffffc00880947 */ /* 0x000fea000383ffff */
[----:B------:R-:W-:Y:S05]  /*0370*/  BSYNC.RECONVERGENT B1 ;  /* 0x0000000000017941 */ /* 0x000fea0003800200 */
.L_x_2:
[----:B------:R-:W-:-:S07]  /*0380*/  MOV R9, R2 ;  /* 0x0000000200097202 */ /* 0x000fce0000000f00 */
.L_x_1:
[----:B------:R-:W-:Y:S05]  /*0390*/  BSYNC.RECONVERGENT B0 ;  /* 0x0000000000007941 */ /* 0x000fea0003800200 */
.L_x_0:
[----:B------:R-:W0:Y:S08]  /*03a0*/  LDC.64 R2, c[0x0][0x390] ;  /* 0x0000e400ff027b82 */ /* 0x000e300000000a00 */
[----:B------:R-:W1:Y:S08]  /*03b0*/  LDC.64 R4, c[0x0][0x398] ;  /* 0x0000e600ff047b82 */ /* 0x000e700000000a00 */
[----:B------:R-:W2:Y:S01]  /*03c0*/  LDC.64 R6, c[0x0][0x3a0] ;  /* 0x0000e800ff067b82 */ /* 0x000ea20000000a00 */
[----:B0-----:R-:W-:-:S05]  /*03d0*/  IMAD.WIDE R2, R0, 0x4, R2 ;  /* 0x0000000400027825 */ /* 0x001fca00078e0202 */
[----:B-----5:R-:W-:Y:S01]  /*03e0*/  STG.E desc[UR4][R2.64], R9 ;  /* 0x0000000902007986 */ /* 0x020fe2000c101904 */
[----:B-1----:R-:W-:-:S05]  /*03f0*/  IMAD.WIDE R4, R0, 0x4, R4 ;  /* 0x0000000400047825 */ /* 0x002fca00078e0204 */
[----:B------:R-:W-:Y:S01]  /*0400*/  STG.E desc[UR4][R4.64], R13 ;  /* 0x0000000d04007986 */ /* 0x000fe2000c101904 */
[----:B--2---:R-:W-:-:S05]  /*0410*/  IMAD.WIDE R6, R0, 0x4, R6 ;  /* 0x0000000400067825 */ /* 0x004fca00078e0206 */
[----:B------:R-:W-:Y:S01]  /*0420*/  STG.E desc[UR4][R6.64], R11 ;  /* 0x0000000b06007986 */ /* 0x000fe2000c101904 */
[----:B------:R-:W-:Y:S05]  /*0430*/  EXIT ;  /* 0x000000000000794d */ /* 0x000fea0003800000 */
.L_x_4:
[----:B------:R-:W-:-:S00]  /*0440*/  BRA `(.L_x_4) ;  /* 0xfffffffc00fc7947 */ /* 0x000fc0000383ffff */
[----:B------:R-:W-:-:S00]  /*0450*/  NOP ;  /* 0x0000000000007918 */ /* 0x000fc00000000000 */
        /* <DEDUP_REMOVED lines=10> */
.L_x_5:


//--------------------- .nv.shared.reserved.0     --------------------------
	.section	.nv.shared.reserved.0,"aw",@nobits
	.weak		__nv_reservedSMEM_offset_0_alias
	.size		__nv_reservedSMEM_offset_0_alias, 0, 64
	.other		__nv_reservedSMEM_offset_0_alias,@"STO_CUDA_RESERVED_SHARED STV_DEFAULT"
__nv_reservedSMEM_offset_0_alias:
	.zero		0
	.zero		64


//--------------------- .nv.constant0._Z11xgcd_kernelPKjS0_PjPiS2_i --------------------------
	.section	.nv.constant0._Z11xgcd_kernelPKjS0_PjPiS2_i,"a",@progbits
	.sectionflags	@""
	.align	4
.nv.constant0._Z11xgcd_kernelPKjS0_PjPiS2_i:
	.zero		940


//--------------------- SYMBOLS --------------------------

	.type		.nv.reservedSmem.offset0,@object
	.size		.nv.reservedSmem.offset0,0x4
